//
// Generated by NVIDIA NVVM Compiler
//
// Compiler Build ID: CL-36424714
// Cuda compilation tools, release 13.0, V13.0.88
// Based on NVVM 20.0.0
//

.version 9.0
.target sm_100
.address_size 64

	// .globl	_Z3idxPl

.visible .entry _Z3idxPl(
	.param .u64 .ptr .align 1 _Z3idxPl_param_0
)
{
	.reg .b64 	%rd<6>;

	ld.param.u64 	%rd3, [_Z3idxPl_param_0];
	cvta.to.global.u64 	%rd4, %rd3;
	// begin inline asm
	mov.u64 	%rd1, %clock64;
	// end inline asm
	// begin inline asm
	mov.u64 	%rd2, %clock64;
	// end inline asm
	sub.s64 	%rd5, %rd2, %rd1;
	st.global.u64 	[%rd4], %rd5;
	ret;

}
	// .globl	_Z10matAddCUDAPKfS0_Pfii
.visible .entry _Z10matAddCUDAPKfS0_Pfii(
	.param .u64 .ptr .align 1 _Z10matAddCUDAPKfS0_Pfii_param_0,
	.param .u64 .ptr .align 1 _Z10matAddCUDAPKfS0_Pfii_param_1,
	.param .u64 .ptr .align 1 _Z10matAddCUDAPKfS0_Pfii_param_2,
	.param .u32 _Z10matAddCUDAPKfS0_Pfii_param_3,
	.param .u32 _Z10matAddCUDAPKfS0_Pfii_param_4
)
{
	.reg .pred 	%p<4>;
	.reg .b32 	%r<14>;
	.reg .b32 	%f<4>;
	.reg .b64 	%rd<11>;

	ld.param.u64 	%rd1, [_Z10matAddCUDAPKfS0_Pfii_param_0];
	ld.param.u64 	%rd2, [_Z10matAddCUDAPKfS0_Pfii_param_1];
	ld.param.u64 	%rd3, [_Z10matAddCUDAPKfS0_Pfii_param_2];
	ld.param.u32 	%r2, [_Z10matAddCUDAPKfS0_Pfii_param_3];
	ld.param.u32 	%r4, [_Z10matAddCUDAPKfS0_Pfii_param_4];
	mov.u32 	%r5, %ntid.x;
	mov.u32 	%r6, %ctaid.x;
	mov.u32 	%r7, %tid.x;
	mad.lo.s32 	%r8, %r5, %r6, %r7;
	mov.u32 	%r9, %ntid.y;
	mov.u32 	%r10, %ctaid.y;
	mov.u32 	%r11, %tid.y;
	mad.lo.s32 	%r12, %r9, %r10, %r11;
	mad.lo.s32 	%r1, %r4, %r12, %r8;
	setp.ge.s32 	%p1, %r8, %r4;
	setp.ge.s32 	%p2, %r12, %r2;
	or.pred  	%p3, %p1, %p2;
	@%p3 bra 	$L__BB1_2;
	cvta.to.global.u64 	%rd4, %rd1;
	cvta.to.global.u64 	%rd5, %rd2;
	cvta.to.global.u64 	%rd6, %rd3;
	mul.wide.s32 	%rd7, %r1, 4;
	add.s64 	%rd8, %rd4, %rd7;
	ld.global.f32 	%f1, [%rd8];
	add.s64 	%rd9, %rd5, %rd7;
	ld.global.f32 	%f2, [%rd9];
	add.f32 	%f3, %f1, %f2;
	add.s64 	%rd10, %rd6, %rd7;
	st.global.f32 	[%rd10], %f3;
$L__BB1_2:
	ret;

}


// ===== COMPILED SASS (sm_100) =====

	.target	sm_100

	.elftype	@"ET_EXEC"


//--------------------- .note.nv.tkinfo           --------------------------
	.section	.note.nv.tkinfo,"",@"SHT_NOTE"
	.sectionflags	@"SHF_NOTE_NV_TKINFO"
	.tkinfo
        /*0018*/ 	.word	0x00000002
        /*0030*/ 	.string	""
        /*0030*/ 	.string	"ptxas"
        /*0030*/ 	.string	"Cuda compilation tools, release 13.0, V13.0.88"
        /*0030*/ 	.string	"Build cuda_13.0.r13.0/compiler.36424714_0"
        /*0030*/ 	.string	"-arch sm_100 -m 64 "



//--------------------- .note.nv.cuinfo           --------------------------
	.section	.note.nv.cuinfo,"",@"SHT_NOTE"
	.sectionflags	@"SHF_NOTE_NV_CUINFO"
        /*0018*/ 	.short	0x0002
        /*001a*/ 	.short	0x0064
        /*001c*/ 	.short	0x0082
	.zero		2


//--------------------- .nv.info                  --------------------------
	.section	.nv.info,"",@"SHT_CUDA_INFO"
	.align	4


	//----- nvinfo : EIATTR_REGCOUNT
	.align		4
        /*0000*/ 	.byte	0x04, 0x2f
        /*0002*/ 	.short	(.L_1 - .L_0)
	.align		4
.L_0:
        /*0004*/ 	.word	index@(_Z3idxPl)
        /*0008*/ 	.word	0x0000000a


	//----- nvinfo : EIATTR_FRAME_SIZE
	.align		4
.L_1:
        /*000c*/ 	.byte	0x04, 0x11
        /*000e*/ 	.short	(.L_3 - .L_2)
	.align		4
.L_2:
        /*0010*/ 	.word	index@(_Z3idxPl)
        /*0014*/ 	.word	0x00000000


	//----- nvinfo : EIATTR_REGCOUNT
	.align		4
.L_3:
        /*0018*/ 	.byte	0x04, 0x2f
        /*001a*/ 	.short	(.L_5 - .L_4)
	.align		4
.L_4:
        /*001c*/ 	.word	index@(_Z10matAddCUDAPKfS0_Pfii)
        /*0020*/ 	.word	0x0000000c


	//----- nvinfo : EIATTR_FRAME_SIZE
	.align		4
.L_5:
        /*0024*/ 	.byte	0x04, 0x11
        /*0026*/ 	.short	(.L_7 - .L_6)
	.align		4
.L_6:
        /*0028*/ 	.word	index@(_Z10matAddCUDAPKfS0_Pfii)
        /*002c*/ 	.word	0x00000000


	//----- nvinfo : EIATTR_MIN_STACK_SIZE
	.align		4
.L_7:
        /*0030*/ 	.byte	0x04, 0x12
        /*0032*/ 	.short	(.L_9 - .L_8)
	.align		4
.L_8:
        /*0034*/ 	.word	index@(_Z10matAddCUDAPKfS0_Pfii)
        /*0038*/ 	.word	0x00000000


	//----- nvinfo : EIATTR_MIN_STACK_SIZE
	.align		4
.L_9:
        /*003c*/ 	.byte	0x04, 0x12
        /*003e*/ 	.short	(.L_11 - .L_10)
	.align		4
.L_10:
        /*0040*/ 	.word	index@(_Z3idxPl)
        /*0044*/ 	.word	0x00000000
.L_11:


//--------------------- .nv.compat                --------------------------
	.section	.nv.compat,"",@"SHT_CUDA_COMPAT_INFO"
	.align	4
        /*0000*/ 	.byte	0x02, 0x09, 0x00, 0x00, 0x02, 0x02, 0x01, 0x00, 0x02, 0x05, 0x05, 0x00, 0x03, 0x07, 0x01, 0x01
        /*0010*/ 	.byte	0x02, 0x03, 0x00, 0x00, 0x02, 0x06, 0x01, 0x00, 0x04, 0x0b, 0x08, 0x00, 0x09, 0x00, 0x00, 0x00
        /*0020*/ 	.byte	0x00, 0x00, 0x00, 0x00


//--------------------- .nv.info._Z10matAddCUDAPKfS0_Pfii --------------------------
	.section	.nv.info._Z10matAddCUDAPKfS0_Pfii,"",@"SHT_CUDA_INFO"
	.sectionflags	@""
	.align	4


	//----- nvinfo : EIATTR_CUDA_API_VERSION
	.align		4
        /*0000*/ 	.byte	0x04, 0x37
        /*0002*/ 	.short	(.L_13 - .L_12)
.L_12:
        /*0004*/ 	.word	0x00000082


	//----- nvinfo : EIATTR_KPARAM_INFO
	.align		4
.L_13:
        /*0008*/ 	.byte	0x04, 0x17
        /*000a*/ 	.short	(.L_15 - .L_14)
.L_14:
        /*000c*/ 	.word	0x00000000
        /*0010*/ 	.short	0x0004
        /*0012*/ 	.short	0x001c
        /*0014*/ 	.byte	0x00, 0xf0, 0x11, 0x00


	//----- nvinfo : EIATTR_KPARAM_INFO
	.align		4
.L_15:
        /*0018*/ 	.byte	0x04, 0x17
        /*001a*/ 	.short	(.L_17 - .L_16)
.L_16:
        /*001c*/ 	.word	0x00000000
        /*0020*/ 	.short	0x0003
        /*0022*/ 	.short	0x0018
        /*0024*/ 	.byte	0x00, 0xf0, 0x11, 0x00


	//----- nvinfo : EIATTR_KPARAM_INFO
	.align		4
.L_17:
        /*0028*/ 	.byte	0x04, 0x17
        /*002a*/ 	.short	(.L_19 - .L_18)
.L_18:
        /*002c*/ 	.word	0x00000000
        /*0030*/ 	.short	0x0002
        /*0032*/ 	.short	0x0010
        /*0034*/ 	.byte	0x00, 0xf5, 0x21, 0x00


	//----- nvinfo : EIATTR_KPARAM_INFO
	.align		4
.L_19:
        /*0038*/ 	.byte	0x04, 0x17
        /*003a*/ 	.short	(.L_21 - .L_20)
.L_20:
        /*003c*/ 	.word	0x00000000
        /*0040*/ 	.short	0x0001
        /*0042*/ 	.short	0x0008
        /*0044*/ 	.byte	0x00, 0xf5, 0x21, 0x00


	//----- nvinfo : EIATTR_KPARAM_INFO
	.align		4
.L_21:
        /*0048*/ 	.byte	0x04, 0x17
        /*004a*/ 	.short	(.L_23 - .L_22)
.L_22:
        /*004c*/ 	.word	0x00000000
        /*0050*/ 	.short	0x0000
        /*0052*/ 	.short	0x0000
        /*0054*/ 	.byte	0x00, 0xf5, 0x21, 0x00


	//----- nvinfo : EIATTR_SPARSE_MMA_MASK
	.align		4
.L_23:
        /*0058*/ 	.byte	0x03, 0x50
        /*005a*/ 	.short	0x0000


	//----- nvinfo : EIATTR_MAXREG_COUNT
	.align		4
        /*005c*/ 	.byte	0x03, 0x1b
        /*005e*/ 	.short	0x00ff


	//----- nvinfo : EIATTR_MERCURY_ISA_VERSION
	.align		4
        /*0060*/ 	.byte	0x03, 0x5f
        /*0062*/ 	.short	0x0101


	//----- nvinfo : EIATTR_VRC_CTA_INIT_COUNT
	.align		4
        /*0064*/ 	.byte	0x02, 0x4a
	.zero		1
	.zero		1


	//----- nvinfo : EIATTR_EXIT_INSTR_OFFSETS
	.align		4
        /*0068*/ 	.byte	0x04, 0x1c
        /*006a*/ 	.short	(.L_25 - .L_24)


	//   ....[0]....
.L_24:
        /*006c*/ 	.word	0x000000d0


	//   ....[1]....
        /*0070*/ 	.word	0x00000190


	//----- nvinfo : EIATTR_CBANK_PARAM_SIZE
	.align		4
.L_25:
        /*0074*/ 	.byte	0x03, 0x19
        /*0076*/ 	.short	0x0020


	//----- nvinfo : EIATTR_PARAM_CBANK
	.align		4
        /*0078*/ 	.byte	0x04, 0x0a
        /*007a*/ 	.short	(.L_27 - .L_26)
	.align		4
.L_26:
        /*007c*/ 	.word	index@(.nv.constant0._Z10matAddCUDAPKfS0_Pfii)
        /*0080*/ 	.short	0x0380
        /*0082*/ 	.short	0x0020


	//----- nvinfo : EIATTR_SW_WAR
	.align		4
.L_27:
        /*0084*/ 	.byte	0x04, 0x36
        /*0086*/ 	.short	(.L_29 - .L_28)
.L_28:
        /*0088*/ 	.word	0x00000008
.L_29:


//--------------------- .nv.info._Z3idxPl         --------------------------
	.section	.nv.info._Z3idxPl,"",@"SHT_CUDA_INFO"
	.sectionflags	@""
	.align	4


	//----- nvinfo : EIATTR_CUDA_API_VERSION
	.align		4
        /*0000*/ 	.byte	0x04, 0x37
        /*0002*/ 	.short	(.L_31 - .L_30)
.L_30:
        /*0004*/ 	.word	0x00000082


	//----- nvinfo : EIATTR_KPARAM_INFO
	.align		4
.L_31:
        /*0008*/ 	.byte	0x04, 0x17
        /*000a*/ 	.short	(.L_33 - .L_32)
.L_32:
        /*000c*/ 	.word	0x00000000
        /*0010*/ 	.short	0x0000
        /*0012*/ 	.short	0x0000
        /*0014*/ 	.byte	0x00, 0xf5, 0x21, 0x00


	//----- nvinfo : EIATTR_SPARSE_MMA_MASK
	.align		4
.L_33:
        /*0018*/ 	.byte	0x03, 0x50
        /*001a*/ 	.short	0x0000


	//----- nvinfo : EIATTR_MAXREG_COUNT
	.align		4
        /*001c*/ 	.byte	0x03, 0x1b
        /*001e*/ 	.short	0x00ff


	//----- nvinfo : EIATTR_MERCURY_ISA_VERSION
	.align		4
        /*0020*/ 	.byte	0x03, 0x5f
        /*0022*/ 	.short	0x0101


	//----- nvinfo : EIATTR_VRC_CTA_INIT_COUNT
	.align		4
        /*0024*/ 	.byte	0x02, 0x4a
	.zero		1
	.zero		1


	//----- nvinfo : EIATTR_EXIT_INSTR_OFFSETS
	.align		4
        /*0028*/ 	.byte	0x04, 0x1c
        /*002a*/ 	.short	(.L_35 - .L_34)


	//   ....[0]....
.L_34:
        /*002c*/ 	.word	0x00000090


	//----- nvinfo : EIATTR_CBANK_PARAM_SIZE
	.align		4
.L_35:
        /*0030*/ 	.byte	0x03, 0x19
        /*0032*/ 	.short	0x0008


	//----- nvinfo : EIATTR_PARAM_CBANK
	.align		4
        /*0034*/ 	.byte	0x04, 0x0a
        /*0036*/ 	.short	(.L_37 - .L_36)
	.align		4
.L_36:
        /*0038*/ 	.word	index@(.nv.constant0._Z3idxPl)
        /*003c*/ 	.short	0x0380
        /*003e*/ 	.short	0x0008


	//----- nvinfo : EIATTR_SW_WAR
	.align		4
.L_37:
        /*0040*/ 	.byte	0x04, 0x36
        /*0042*/ 	.short	(.L_39 - .L_38)
.L_38:
        /*0044*/ 	.word	0x00000008
.L_39:


//--------------------- .nv.callgraph             --------------------------
	.section	.nv.callgraph,"",@"SHT_CUDA_CALLGRAPH"
	.align	4
	.sectionentsize	8
	.align		4
        /*0000*/ 	.word	0x00000000
	.align		4
        /*0004*/ 	.word	0xffffffff
	.align		4
        /*0008*/ 	.word	0x00000000
	.align		4
        /*000c*/ 	.word	0xfffffffe
	.align		4
        /*0010*/ 	.word	0x00000000
	.align		4
        /*0014*/ 	.word	0xfffffffd
	.align		4
        /*0018*/ 	.word	0x00000000
	.align		4
        /*001c*/ 	.word	0xfffffffc


//--------------------- .text._Z10matAddCUDAPKfS0_Pfii --------------------------
	.section	.text._Z10matAddCUDAPKfS0_Pfii,"ax",@progbits
	.align	128
        .global         _Z10matAddCUDAPKfS0_Pfii
        .type           _Z10matAddCUDAPKfS0_Pfii,@function
        .size           _Z10matAddCUDAPKfS0_Pfii,(.L_x_2 - _Z10matAddCUDAPKfS0_Pfii)
        .other          _Z10matAddCUDAPKfS0_Pfii,@"STO_CUDA_ENTRY STV_DEFAULT"
_Z10matAddCUDAPKfS0_Pfii:
.text._Z10matAddCUDAPKfS0_Pfii:
[----:B------:R-:W-:Y:S01]  /*0000*/  LDC R1, c[0x0][0x37c] ;  /* 0x0000df00ff017b82 */ /* 0x000fe20000000800 */
[----:B------:R-:W0:Y:S01]  /*0010*/  S2R R3, SR_CTAID.Y ;  /* 0x0000000000037919 */ /* 0x000e220000002600 */
[----:B------:R-:W1:Y:S01]  /*0020*/  LDCU UR4, c[0x0][0x360] ;  /* 0x00006c00ff0477ac */ /* 0x000e620008000800 */
[----:B------:R-:W0:Y:S01]  /*0030*/  S2R R2, SR_TID.Y ;  /* 0x0000000000027919 */ /* 0x000e220000002200 */
[----:B------:R-:W0:Y:S01]  /*0040*/  LDCU UR5, c[0x0][0x364] ;  /* 0x00006c80ff0577ac */ /* 0x000e220008000800 */
[----:B------:R-:W1:Y:S01]  /*0050*/  S2R R0, SR_CTAID.X ;  /* 0x0000000000007919 */ /* 0x000e620000002500 */
[----:B------:R-:W2:Y:S01]  /*0060*/  LDCU.64 UR6, c[0x0][0x398] ;  /* 0x00007300ff0677ac */ /* 0x000ea20008000a00 */
[----:B------:R-:W1:Y:S01]  /*0070*/  S2R R5, SR_TID.X ;  /* 0x0000000000057919 */ /* 0x000e620000002100 */
[----:B0-----:R-:W-:-:S05]  /*0080*/  IMAD R3, R3, UR5, R2 ;  /* 0x0000000503037c24 */ /* 0x001fca000f8e0202 */
[----:B--2---:R-:W-:Y:S01]  /*0090*/  ISETP.GE.AND P0, PT, R3, UR6, PT ;  /* 0x0000000603007c0c */ /* 0x004fe2000bf06270 */
[----:B-1----:R-:W-:-:S04]  /*00a0*/  IMAD R0, R0, UR4, R5 ;  /* 0x0000000400007c24 */ /* 0x002fc8000f8e0205 */
[----:B------:R-:W-:Y:S01]  /*00b0*/  IMAD R9, R3, UR7, R0 ;  /* 0x0000000703097c24 */ /* 0x000fe2000f8e0200 */
[----:B------:R-:W-:-:S13]  /*00c0*/  ISETP.GE.OR P0, PT, R0, UR7, P0 ;  /* 0x0000000700007c0c */ /* 0x000fda0008706670 */
[----:B------:R-:W-:Y:S05]  /*00d0*/  @P0 EXIT ;  /* 0x000000000000094d */ /* 0x000fea0003800000 */
[----:B------:R-:W0:Y:S01]  /*00e0*/  LDC.64 R2, c[0x0][0x380] ;  /* 0x0000e000ff027b82 */ /* 0x000e220000000a00 */
[----:B------:R-:W1:Y:S07]  /*00f0*/  LDCU.64 UR4, c[0x0][0x358] ;  /* 0x00006b00ff0477ac */ /* 0x000e6e0008000a00 */
[----:B------:R-:W2:Y:S08]  /*0100*/  LDC.64 R4, c[0x0][0x388] ;  /* 0x0000e200ff047b82 */ /* 0x000eb00000000a00 */
[----:B------:R-:W3:Y:S01]  /*0110*/  LDC.64 R6, c[0x0][0x390] ;  /* 0x0000e400ff067b82 */ /* 0x000ee20000000a00 */
[----:B0-----:R-:W-:-:S06]  /*0120*/  IMAD.WIDE R2, R9, 0x4, R2 ;  /* 0x0000000409027825 */ /* 0x001fcc00078e0202 */
[----:B-1----:R-:W4:Y:S01]  /*0130*/  LDG.E R2, desc[UR4][R2.64] ;  /* 0x0000000402027981 */ /* 0x002f22000c1e1900 */
[----:B--2---:R-:W-:-:S06]  /*0140*/  IMAD.WIDE R4, R9, 0x4, R4 ;  /* 0x0000000409047825 */ /* 0x004fcc00078e0204 */
[----:B------:R-:W4:Y:S01]  /*0150*/  LDG.E R5, desc[UR4][R4.64] ;  /* 0x0000000404057981 */ /* 0x000f22000c1e1900 */
[----:B---3--:R-:W-:-:S04]  /*0160*/  IMAD.WIDE R6, R9, 0x4, R6 ;  /* 0x0000000409067825 */ /* 0x008fc800078e0206 */
[----:B----4-:R-:W-:-:S05]  /*0170*/  FADD R9, R2, R5 ;  /* 0x0000000502097221 */ /* 0x010fca0000000000 */
[----:B------:R-:W-:Y:S01]  /*0180*/  STG.E desc[UR4][R6.64], R9 ;  /* 0x0000000906007986 */ /* 0x000fe2000c101904 */
[----:B------:R-:W-:Y:S05]  /*0190*/  EXIT ;  /* 0x000000000000794d */ /* 0x000fea0003800000 */
.L_x_0:
[----:B------:R-:W-:-:S00]  /*01a0*/  BRA `(.L_x_0) ;  /* 0xfffffffc00fc7947 */ /* 0x000fc0000383ffff */
[----:B------:R-:W-:-:S00]  /*01b0*/  NOP ;  /* 0x0000000000007918 */ /* 0x000fc00000000000 */
        /* <DEDUP_REMOVED lines=12> */
.L_x_2:


//--------------------- .text._Z3idxPl            --------------------------
	.section	.text._Z3idxPl,"ax",@progbits
	.align	128
        .global         _Z3idxPl
        .type           _Z3idxPl,@function
        .size           _Z3idxPl,(.L_x_3 - _Z3idxPl)
        .other          _Z3idxPl,@"STO_CUDA_ENTRY STV_DEFAULT"
_Z3idxPl:
.text._Z3idxPl:
[----:B------:R-:W-:Y:S01]  /*0000*/  LDC R1, c[0x0][0x37c] ;  /* 0x0000df00ff017b82 */ /* 0x000fe20000000800 */
[----:B------:R-:W0:Y:S01]  /*0010*/  LDCU.64 UR4, c[0x0][0x358] ;  /* 0x00006b00ff0477ac */ /* 0x000e220008000a00 */
[----:B------:R-:W-:Y:S01]  /*0020*/  NOP ;  /* 0x0000000000007918 */ /* 0x000fe20000000000 */
[----:B------:R-:W-:Y:S02]  /*0030*/  CS2R R4, SR_CLOCKLO ;  /* 0x0000000000047805 */ /* 0x000fe40000015000 */
[----:B------:R-:W-:-:S03]  /*0040*/  CS2R R6, SR_CLOCKLO ;  /* 0x0000000000067805 */ /* 0x000fc60000015000 */
[----:B------:R-:W0:Y:S03]  /*0050*/  LDC.64 R2, c[0x0][0x380] ;  /* 0x0000e000ff027b82 */ /* 0x000e260000000a00 */
[----:B------:R-:W-:-:S05]  /*0060*/  IADD3 R4, P0, PT, -R4, R6, RZ ;  /* 0x0000000604047210 */ /* 0x000fca0007f1e1ff */
[----:B------:R-:W-:-:S05]  /*0070*/  IMAD.X R5, R7, 0x1, ~R5, P0 ;  /* 0x0000000107057824 */ /* 0x000fca00000e0e05 */
[----:B0-----:R-:W-:Y:S01]  /*0080*/  STG.E.64 desc[UR4][R2.64], R4 ;  /* 0x0000000402007986 */ /* 0x001fe2000c101b04 */
[----:B------:R-:W-:Y:S05]  /*0090*/  EXIT ;  /* 0x000000000000794d */ /* 0x000fea0003800000 */
.L_x_1:
        /* <DEDUP_REMOVED lines=14> */
.L_x_3:


//--------------------- .nv.shared.reserved.0     --------------------------
	.section	.nv.shared.reserved.0,"aw",@nobits
	.weak		__nv_reservedSMEM_offset_0_alias
	.size		__nv_reservedSMEM_offset_0_alias, 0, 64
	.other		__nv_reservedSMEM_offset_0_alias,@"STO_CUDA_RESERVED_SHARED STV_DEFAULT"
__nv_reservedSMEM_offset_0_alias:
	.zero		0
	.zero		64


//--------------------- .nv.constant0._Z10matAddCUDAPKfS0_Pfii --------------------------
	.section	.nv.constant0._Z10matAddCUDAPKfS0_Pfii,"a",@progbits
	.sectionflags	@""
	.align	4
.nv.constant0._Z10matAddCUDAPKfS0_Pfii:
	.zero		928


//--------------------- .nv.constant0._Z3idxPl    --------------------------
	.section	.nv.constant0._Z3idxPl,"a",@progbits
	.sectionflags	@""
	.align	4
.nv.constant0._Z3idxPl:
	.zero		904


//--------------------- SYMBOLS --------------------------

	.type		.nv.reservedSmem.offset0,@object
	.size		.nv.reservedSmem.offset0,0x4
